//
// Generated by NVIDIA NVVM Compiler
//
// Compiler Build ID: CL-36424714
// Cuda compilation tools, release 13.0, V13.0.88
// Based on NVVM 20.0.0
//

.version 9.0
.target sm_100
.address_size 64

	// .globl	_Z3dotPfS_S_
// _ZZ3dotPfS_S_E5cache has been demoted

.visible .entry _Z3dotPfS_S_(
	.param .u64 .ptr .align 1 _Z3dotPfS_S__param_0,
	.param .u64 .ptr .align 1 _Z3dotPfS_S__param_1,
	.param .u64 .ptr .align 1 _Z3dotPfS_S__param_2
)
{
	.reg .pred 	%p<7>;
	.reg .b32 	%r<18>;
	.reg .b32 	%f<14>;
	.reg .b64 	%rd<12>;
	// demoted variable
	.shared .align 4 .b8 _ZZ3dotPfS_S_E5cache[1024];
	ld.param.u64 	%rd3, [_Z3dotPfS_S__param_0];
	ld.param.u64 	%rd4, [_Z3dotPfS_S__param_1];
	ld.param.u64 	%rd5, [_Z3dotPfS_S__param_2];
	mov.u32 	%r1, %tid.x;
	mov.u32 	%r17, %ntid.x;
	mov.u32 	%r3, %ctaid.x;
	mad.lo.s32 	%r16, %r17, %r3, %r1;
	setp.gt.s32 	%p1, %r16, 38527;
	mov.f32 	%f13, 0f00000000;
	@%p1 bra 	$L__BB0_3;
	mov.u32 	%r11, %nctaid.x;
	mul.lo.s32 	%r5, %r17, %r11;
	cvta.to.global.u64 	%rd1, %rd3;
	cvta.to.global.u64 	%rd2, %rd4;
	mov.f32 	%f13, 0f00000000;
$L__BB0_2:
	mul.wide.s32 	%rd6, %r16, 4;
	add.s64 	%rd7, %rd1, %rd6;
	ld.global.f32 	%f6, [%rd7];
	add.s64 	%rd8, %rd2, %rd6;
	ld.global.f32 	%f7, [%rd8];
	fma.rn.f32 	%f13, %f6, %f7, %f13;
	add.s32 	%r16, %r16, %r5;
	setp.lt.s32 	%p2, %r16, 38528;
	@%p2 bra 	$L__BB0_2;
$L__BB0_3:
	shl.b32 	%r12, %r1, 2;
	mov.u32 	%r13, _ZZ3dotPfS_S_E5cache;
	add.s32 	%r8, %r13, %r12;
	st.shared.f32 	[%r8], %f13;
	bar.sync 	0;
	setp.lt.u32 	%p3, %r17, 2;
	@%p3 bra 	$L__BB0_7;
$L__BB0_4:
	shr.u32 	%r10, %r17, 1;
	setp.ge.u32 	%p4, %r1, %r10;
	@%p4 bra 	$L__BB0_6;
	shl.b32 	%r14, %r10, 2;
	add.s32 	%r15, %r8, %r14;
	ld.shared.f32 	%f8, [%r15];
	ld.shared.f32 	%f9, [%r8];
	add.f32 	%f10, %f8, %f9;
	st.shared.f32 	[%r8], %f10;
$L__BB0_6:
	bar.sync 	0;
	setp.gt.u32 	%p5, %r17, 3;
	mov.u32 	%r17, %r10;
	@%p5 bra 	$L__BB0_4;
$L__BB0_7:
	setp.ne.s32 	%p6, %r1, 0;
	@%p6 bra 	$L__BB0_9;
	ld.shared.f32 	%f11, [_ZZ3dotPfS_S_E5cache];
	cvta.to.global.u64 	%rd9, %rd5;
	mul.wide.u32 	%rd10, %r3, 4;
	add.s64 	%rd11, %rd9, %rd10;
	st.global.f32 	[%rd11], %f11;
$L__BB0_9:
	ret;

}


// ===== COMPILED SASS (sm_100) =====

	.target	sm_100

	.elftype	@"ET_EXEC"


//--------------------- .note.nv.tkinfo           --------------------------
	.section	.note.nv.tkinfo,"",@"SHT_NOTE"
	.sectionflags	@"SHF_NOTE_NV_TKINFO"
	.tkinfo
        /*0018*/ 	.word	0x00000002
        /*0030*/ 	.string	""
        /*0030*/ 	.string	"ptxas"
        /*0030*/ 	.string	"Cuda compilation tools, release 13.0, V13.0.88"
        /*0030*/ 	.string	"Build cuda_13.0.r13.0/compiler.36424714_0"
        /*0030*/ 	.string	"-arch sm_100 -m 64 "



//--------------------- .note.nv.cuinfo           --------------------------
	.section	.note.nv.cuinfo,"",@"SHT_NOTE"
	.sectionflags	@"SHF_NOTE_NV_CUINFO"
        /*0018*/ 	.short	0x0002
        /*001a*/ 	.short	0x0064
        /*001c*/ 	.short	0x0082
	.zero		2


//--------------------- .nv.info                  --------------------------
	.section	.nv.info,"",@"SHT_CUDA_INFO"
	.align	4


	//----- nvinfo : EIATTR_REGCOUNT
	.align		4
        /*0000*/ 	.byte	0x04, 0x2f
        /*0002*/ 	.short	(.L_1 - .L_0)
	.align		4
.L_0:
        /*0004*/ 	.word	index@(_Z3dotPfS_S_)
        /*0008*/ 	.word	0x00000012


	//----- nvinfo : EIATTR_FRAME_SIZE
	.align		4
.L_1:
        /*000c*/ 	.byte	0x04, 0x11
        /*000e*/ 	.short	(.L_3 - .L_2)
	.align		4
.L_2:
        /*0010*/ 	.word	index@(_Z3dotPfS_S_)
        /*0014*/ 	.word	0x00000000


	//----- nvinfo : EIATTR_MIN_STACK_SIZE
	.align		4
.L_3:
        /*0018*/ 	.byte	0x04, 0x12
        /*001a*/ 	.short	(.L_5 - .L_4)
	.align		4
.L_4:
        /*001c*/ 	.word	index@(_Z3dotPfS_S_)
        /*0020*/ 	.word	0x00000000
.L_5:


//--------------------- .nv.compat                --------------------------
	.section	.nv.compat,"",@"SHT_CUDA_COMPAT_INFO"
	.align	4
        /*0000*/ 	.byte	0x02, 0x09, 0x00, 0x00, 0x02, 0x02, 0x01, 0x00, 0x02, 0x05, 0x05, 0x00, 0x03, 0x07, 0x01, 0x01
        /*0010*/ 	.byte	0x02, 0x03, 0x00, 0x00, 0x02, 0x06, 0x01, 0x00, 0x04, 0x0b, 0x08, 0x00, 0x09, 0x00, 0x00, 0x00
        /*0020*/ 	.byte	0x00, 0x00, 0x00, 0x00


//--------------------- .nv.info._Z3dotPfS_S_     --------------------------
	.section	.nv.info._Z3dotPfS_S_,"",@"SHT_CUDA_INFO"
	.sectionflags	@""
	.align	4


	//----- nvinfo : EIATTR_CUDA_API_VERSION
	.align		4
        /*0000*/ 	.byte	0x04, 0x37
        /*0002*/ 	.short	(.L_7 - .L_6)
.L_6:
        /*0004*/ 	.word	0x00000082


	//----- nvinfo : EIATTR_KPARAM_INFO
	.align		4
.L_7:
        /*0008*/ 	.byte	0x04, 0x17
        /*000a*/ 	.short	(.L_9 - .L_8)
.L_8:
        /*000c*/ 	.word	0x00000000
        /*0010*/ 	.short	0x0002
        /*0012*/ 	.short	0x0010
        /*0014*/ 	.byte	0x00, 0xf5, 0x21, 0x00


	//----- nvinfo : EIATTR_KPARAM_INFO
	.align		4
.L_9:
        /*0018*/ 	.byte	0x04, 0x17
        /*001a*/ 	.short	(.L_11 - .L_10)
.L_10:
        /*001c*/ 	.word	0x00000000
        /*0020*/ 	.short	0x0001
        /*0022*/ 	.short	0x0008
        /*0024*/ 	.byte	0x00, 0xf5, 0x21, 0x00


	//----- nvinfo : EIATTR_KPARAM_INFO
	.align		4
.L_11:
        /*0028*/ 	.byte	0x04, 0x17
        /*002a*/ 	.short	(.L_13 - .L_12)
.L_12:
        /*002c*/ 	.word	0x00000000
        /*0030*/ 	.short	0x0000
        /*0032*/ 	.short	0x0000
        /*0034*/ 	.byte	0x00, 0xf5, 0x21, 0x00


	//----- nvinfo : EIATTR_SPARSE_MMA_MASK
	.align		4
.L_13:
        /*0038*/ 	.byte	0x03, 0x50
        /*003a*/ 	.short	0x0000


	//----- nvinfo : EIATTR_MAXREG_COUNT
	.align		4
        /*003c*/ 	.byte	0x03, 0x1b
        /*003e*/ 	.short	0x00ff


	//----- nvinfo : EIATTR_NUM_BARRIERS
	.align		4
        /*0040*/ 	.byte	0x02, 0x4c
        /*0042*/ 	.byte	0x01
	.zero		1


	//----- nvinfo : EIATTR_MERCURY_ISA_VERSION
	.align		4
        /*0044*/ 	.byte	0x03, 0x5f
        /*0046*/ 	.short	0x0101


	//----- nvinfo : EIATTR_VRC_CTA_INIT_COUNT
	.align		4
        /*0048*/ 	.byte	0x02, 0x4a
	.zero		1
	.zero		1


	//----- nvinfo : EIATTR_EXIT_INSTR_OFFSETS
	.align		4
        /*004c*/ 	.byte	0x04, 0x1c
        /*004e*/ 	.short	(.L_15 - .L_14)


	//   ....[0]....
.L_14:
        /*0050*/ 	.word	0x000002d0


	//   ....[1]....
        /*0054*/ 	.word	0x00000350


	//----- nvinfo : EIATTR_CRS_STACK_SIZE
	.align		4
.L_15:
        /*0058*/ 	.byte	0x04, 0x1e
        /*005a*/ 	.short	(.L_17 - .L_16)
.L_16:
        /*005c*/ 	.word	0x00000000


	//----- nvinfo : EIATTR_CBANK_PARAM_SIZE
	.align		4
.L_17:
        /*0060*/ 	.byte	0x03, 0x19
        /*0062*/ 	.short	0x0018


	//----- nvinfo : EIATTR_PARAM_CBANK
	.align		4
        /*0064*/ 	.byte	0x04, 0x0a
        /*0066*/ 	.short	(.L_19 - .L_18)
	.align		4
.L_18:
        /*0068*/ 	.word	index@(.nv.constant0._Z3dotPfS_S_)
        /*006c*/ 	.short	0x0380
        /*006e*/ 	.short	0x0018


	//----- nvinfo : EIATTR_SW_WAR
	.align		4
.L_19:
        /*0070*/ 	.byte	0x04, 0x36
        /*0072*/ 	.short	(.L_21 - .L_20)
.L_20:
        /*0074*/ 	.word	0x00000008
.L_21:


//--------------------- .nv.callgraph             --------------------------
	.section	.nv.callgraph,"",@"SHT_CUDA_CALLGRAPH"
	.align	4
	.sectionentsize	8
	.align		4
        /*0000*/ 	.word	0x00000000
	.align		4
        /*0004*/ 	.word	0xffffffff
	.align		4
        /*0008*/ 	.word	0x00000000
	.align		4
        /*000c*/ 	.word	0xfffffffe
	.align		4
        /*0010*/ 	.word	0x00000000
	.align		4
        /*0014*/ 	.word	0xfffffffd
	.align		4
        /*0018*/ 	.word	0x00000000
	.align		4
        /*001c*/ 	.word	0xfffffffc


//--------------------- .text._Z3dotPfS_S_        --------------------------
	.section	.text._Z3dotPfS_S_,"ax",@progbits
	.align	128
        .global         _Z3dotPfS_S_
        .type           _Z3dotPfS_S_,@function
        .size           _Z3dotPfS_S_,(.L_x_6 - _Z3dotPfS_S_)
        .other          _Z3dotPfS_S_,@"STO_CUDA_ENTRY STV_DEFAULT"
_Z3dotPfS_S_:
.text._Z3dotPfS_S_:
[----:B------:R-:W-:Y:S01]  /*0000*/  LDC R1, c[0x0][0x37c] ;  /* 0x0000df00ff017b82 */ /* 0x000fe20000000800 */
[----:B------:R-:W0:Y:S01]  /*0010*/  S2R R12, SR_TID.X ;  /* 0x00000000000c7919 */ /* 0x000e220000002100 */
[----:B------:R-:W1:Y:S01]  /*0020*/  LDCU UR4, c[0x0][0x360] ;  /* 0x00006c00ff0477ac */ /* 0x000e620008000800 */
[----:B------:R-:W-:Y:S01]  /*0030*/  BSSY.RECONVERGENT B0, `(.L_x_0) ;  /* 0x0000015000007945 */ /* 0x000fe20003800200 */
[----:B------:R-:W-:Y:S01]  /*0040*/  IMAD.MOV.U32 R11, RZ, RZ, RZ ;  /* 0x000000ffff0b7224 */ /* 0x000fe200078e00ff */
[----:B------:R-:W0:Y:S01]  /*0050*/  S2R R13, SR_CTAID.X ;  /* 0x00000000000d7919 */ /* 0x000e220000002500 */
[----:B------:R-:W2:Y:S01]  /*0060*/  LDCU.64 UR6, c[0x0][0x358] ;  /* 0x00006b00ff0677ac */ /* 0x000ea20008000a00 */
[----:B-1----:R-:W-:Y:S02]  /*0070*/  IMAD.U32 R10, RZ, RZ, UR4 ;  /* 0x00000004ff0a7e24 */ /* 0x002fe4000f8e00ff */
[----:B0-----:R-:W-:-:S05]  /*0080*/  IMAD R0, R13, UR4, R12 ;  /* 0x000000040d007c24 */ /* 0x001fca000f8e020c */
[----:B------:R-:W-:-:S13]  /*0090*/  ISETP.GT.AND P0, PT, R0, 0x967f, PT ;  /* 0x0000967f0000780c */ /* 0x000fda0003f04270 */
[----:B--2---:R-:W-:Y:S05]  /*00a0*/  @P0 BRA `(.L_x_1) ;  /* 0x0000000000340947 */ /* 0x004fea0003800000 */
[----:B------:R-:W0:Y:S01]  /*00b0*/  LDC.64 R6, c[0x0][0x380] ;  /* 0x0000e000ff067b82 */ /* 0x000e220000000a00 */
[----:B------:R-:W1:Y:S01]  /*00c0*/  LDCU UR4, c[0x0][0x370] ;  /* 0x00006e00ff0477ac */ /* 0x000e620008000800 */
[----:B------:R-:W-:-:S06]  /*00d0*/  HFMA2 R11, -RZ, RZ, 0, 0 ;  /* 0x00000000ff0b7431 */ /* 0x000fcc00000001ff */
[----:B------:R-:W2:Y:S01]  /*00e0*/  LDC.64 R8, c[0x0][0x388] ;  /* 0x0000e200ff087b82 */ /* 0x000ea20000000a00 */
[----:B-1----:R-:W-:-:S07]  /*00f0*/  IMAD R15, R10, UR4, RZ ;  /* 0x000000040a0f7c24 */ /* 0x002fce000f8e02ff */
.L_x_2:
[----:B0-----:R-:W-:-:S04]  /*0100*/  IMAD.WIDE R2, R0, 0x4, R6 ;  /* 0x0000000400027825 */ /* 0x001fc800078e0206 */
[----:B--2---:R-:W-:Y:S02]  /*0110*/  IMAD.WIDE R4, R0, 0x4, R8 ;  /* 0x0000000400047825 */ /* 0x004fe400078e0208 */
[----:B------:R-:W2:Y:S04]  /*0120*/  LDG.E R2, desc[UR6][R2.64] ;  /* 0x0000000602027981 */ /* 0x000ea8000c1e1900 */
[----:B------:R-:W2:Y:S01]  /*0130*/  LDG.E R4, desc[UR6][R4.64] ;  /* 0x0000000604047981 */ /* 0x000ea2000c1e1900 */
[----:B------:R-:W-:-:S05]  /*0140*/  IMAD.IADD R0, R15, 0x1, R0 ;  /* 0x000000010f007824 */ /* 0x000fca00078e0200 */
[----:B------:R-:W-:Y:S01]  /*0150*/  ISETP.GE.AND P0, PT, R0, 0x9680, PT ;  /* 0x000096800000780c */ /* 0x000fe20003f06270 */
[----:B--2---:R-:W-:-:S12]  /*0160*/  FFMA R11, R2, R4, R11 ;  /* 0x00000004020b7223 */ /* 0x004fd8000000000b */
[----:B------:R-:W-:Y:S05]  /*0170*/  @!P0 BRA `(.L_x_2) ;  /* 0xfffffffc00e08947 */ /* 0x000fea000383ffff */
.L_x_1:
[----:B------:R-:W-:Y:S05]  /*0180*/  BSYNC.RECONVERGENT B0 ;  /* 0x0000000000007941 */ /* 0x000fea0003800200 */
.L_x_0:
[----:B------:R-:W0:Y:S01]  /*0190*/  S2UR UR5, SR_CgaCtaId ;  /* 0x00000000000579c3 */ /* 0x000e220000008800 */
[----:B------:R-:W-:Y:S01]  /*01a0*/  UMOV UR4, 0x400 ;  /* 0x0000040000047882 */ /* 0x000fe20000000000 */
[----:B------:R-:W-:Y:S02]  /*01b0*/  ISETP.GE.U32.AND P1, PT, R10, 0x2, PT ;  /* 0x000000020a00780c */ /* 0x000fe40003f26070 */
[----:B------:R-:W-:Y:S01]  /*01c0*/  ISETP.NE.AND P0, PT, R12, RZ, PT ;  /* 0x000000ff0c00720c */ /* 0x000fe20003f05270 */
[----:B0-----:R-:W-:-:S06]  /*01d0*/  ULEA UR4, UR5, UR4, 0x18 ;  /* 0x0000000405047291 */ /* 0x001fcc000f8ec0ff */
[----:B------:R-:W-:-:S05]  /*01e0*/  LEA R0, R12, UR4, 0x2 ;  /* 0x000000040c007c11 */ /* 0x000fca000f8e10ff */
[----:B------:R0:W-:Y:S01]  /*01f0*/  STS [R0], R11 ;  /* 0x0000000b00007388 */ /* 0x0001e20000000800 */
[----:B------:R-:W-:Y:S06]  /*0200*/  BAR.SYNC.DEFER_BLOCKING 0x0 ;  /* 0x0000000000007b1d */ /* 0x000fec0000010000 */
[----:B------:R-:W-:Y:S05]  /*0210*/  @!P1 BRA `(.L_x_3) ;  /* 0x00000000002c9947 */ /* 0x000fea0003800000 */
.L_x_4:
[----:B------:R-:W-:-:S04]  /*0220*/  SHF.R.U32.HI R5, RZ, 0x1, R10 ;  /* 0x00000001ff057819 */ /* 0x000fc8000001160a */
[----:B------:R-:W-:-:S13]  /*0230*/  ISETP.GE.U32.AND P1, PT, R12, R5, PT ;  /* 0x000000050c00720c */ /* 0x000fda0003f26070 */
[----:B------:R-:W-:Y:S01]  /*0240*/  @!P1 LEA R2, R5, R0, 0x2 ;  /* 0x0000000005029211 */ /* 0x000fe200078e10ff */
[----:B------:R-:W-:Y:S05]  /*0250*/  @!P1 LDS R3, [R0] ;  /* 0x0000000000039984 */ /* 0x000fea0000000800 */
[----:B------:R-:W1:Y:S02]  /*0260*/  @!P1 LDS R2, [R2] ;  /* 0x0000000002029984 */ /* 0x000e640000000800 */
[----:B-1----:R-:W-:-:S05]  /*0270*/  @!P1 FADD R3, R2, R3 ;  /* 0x0000000302039221 */ /* 0x002fca0000000000 */
[----:B------:R1:W-:Y:S01]  /*0280*/  @!P1 STS [R0], R3 ;  /* 0x0000000300009388 */ /* 0x0003e20000000800 */
[----:B------:R-:W-:Y:S01]  /*0290*/  BAR.SYNC.DEFER_BLOCKING 0x0 ;  /* 0x0000000000007b1d */ /* 0x000fe20000010000 */
[----:B------:R-:W-:Y:S02]  /*02a0*/  ISETP.GT.U32.AND P1, PT, R10, 0x3, PT ;  /* 0x000000030a00780c */ /* 0x000fe40003f24070 */
[----:B------:R-:W-:-:S11]  /*02b0*/  MOV R10, R5 ;  /* 0x00000005000a7202 */ /* 0x000fd60000000f00 */
[----:B-1----:R-:W-:Y:S05]  /*02c0*/  @P1 BRA `(.L_x_4) ;  /* 0xfffffffc00d41947 */ /* 0x002fea000383ffff */
.L_x_3:
[----:B------:R-:W-:Y:S05]  /*02d0*/  @P0 EXIT ;  /* 0x000000000000094d */ /* 0x000fea0003800000 */
[----:B------:R-:W1:Y:S01]  /*02e0*/  S2UR UR5, SR_CgaCtaId ;  /* 0x00000000000579c3 */ /* 0x000e620000008800 */
[----:B------:R-:W-:-:S07]  /*02f0*/  UMOV UR4, 0x400 ;  /* 0x0000040000047882 */ /* 0x000fce0000000000 */
[----:B------:R-:W2:Y:S01]  /*0300*/  LDC.64 R2, c[0x0][0x390] ;  /* 0x0000e400ff027b82 */ /* 0x000ea20000000a00 */
[----:B-1----:R-:W-:Y:S01]  /*0310*/  ULEA UR4, UR5, UR4, 0x18 ;  /* 0x0000000405047291 */ /* 0x002fe2000f8ec0ff */
[----:B--2---:R-:W-:-:S08]  /*0320*/  IMAD.WIDE.U32 R2, R13, 0x4, R2 ;  /* 0x000000040d027825 */ /* 0x004fd000078e0002 */
[----:B------:R-:W1:Y:S04]  /*0330*/  LDS R5, [UR4] ;  /* 0x00000004ff057984 */ /* 0x000e680008000800 */
[----:B-1----:R-:W-:Y:S01]  /*0340*/  STG.E desc[UR6][R2.64], R5 ;  /* 0x0000000502007986 */ /* 0x002fe2000c101906 */
[----:B------:R-:W-:Y:S05]  /*0350*/  EXIT ;  /* 0x000000000000794d */ /* 0x000fea0003800000 */
.L_x_5:
[----:B------:R-:W-:-:S00]  /*0360*/  BRA `(.L_x_5) ;  /* 0xfffffffc00fc7947 */ /* 0x000fc0000383ffff */
[----:B------:R-:W-:-:S00]  /*0370*/  NOP ;  /* 0x0000000000007918 */ /* 0x000fc00000000000 */
        /* <DEDUP_REMOVED lines=8> */
.L_x_6:


//--------------------- .nv.shared._Z3dotPfS_S_   --------------------------
	.section	.nv.shared._Z3dotPfS_S_,"aw",@nobits
	.sectionflags	@""
	.align	4
.nv.shared._Z3dotPfS_S_:
	.zero		2048


//--------------------- .nv.shared.reserved.0     --------------------------
	.section	.nv.shared.reserved.0,"aw",@nobits
	.weak		__nv_reservedSMEM_offset_0_alias
	.size		__nv_reservedSMEM_offset_0_alias, 0, 64
	.other		__nv_reservedSMEM_offset_0_alias,@"STO_CUDA_RESERVED_SHARED STV_DEFAULT"
__nv_reservedSMEM_offset_0_alias:
	.zero		0
	.zero		64


//--------------------- .nv.constant0._Z3dotPfS_S_ --------------------------
	.section	.nv.constant0._Z3dotPfS_S_,"a",@progbits
	.sectionflags	@""
	.align	4
.nv.constant0._Z3dotPfS_S_:
	.zero		920


//--------------------- SYMBOLS --------------------------

	.type		.nv.reservedSmem.offset0,@object
	.size		.nv.reservedSmem.offset0,0x4
	.type		.nv.reservedSmem.cap,@object
	.size		.nv.reservedSmem.cap,0x4
